	.headerflags	@"EF_CUDA_TEXMODE_UNIFIED EF_CUDA_64BIT_ADDRESS EF_CUDA_SM86 EF_CUDA_VIRTUAL_SM(EF_CUDA_SM86)"
	.elftype	@"ET_EXEC"


//--------------------- .nv.info                  --------------------------
	.section	.nv.info,"",@"SHT_CUDA_INFO"
	.align	4


	//----- nvinfo : EIATTR_REGCOUNT
	.align		4
        /*0000*/ 	.byte	0x04, 0x2f
        /*0002*/ 	.short	(.L_1 - .L_0)
	.align		4
.L_0:
        /*0004*/ 	.word	index@(triton_poi_fused_clone_20)
        /*0008*/ 	.word	0x0000000e


	//----- nvinfo : EIATTR_MIN_STACK_SIZE
	.align		4
.L_1:
        /*000c*/ 	.byte	0x04, 0x12
        /*000e*/ 	.short	(.L_3 - .L_2)
	.align		4
.L_2:
        /*0010*/ 	.word	index@(triton_poi_fused_clone_20)
        /*0014*/ 	.word	0x00000000


	//----- nvinfo : EIATTR_FRAME_SIZE
	.align		4
.L_3:
        /*0018*/ 	.byte	0x04, 0x11
        /*001a*/ 	.short	(.L_5 - .L_4)
	.align		4
.L_4:
        /*001c*/ 	.word	index@(triton_poi_fused_clone_20)
        /*0020*/ 	.word	0x00000000


	//----- nvinfo : EIATTR_MIN_STACK_SIZE
	.align		4
.L_5:
        /*0024*/ 	.byte	0x04, 0x12
        /*0026*/ 	.short	(.L_7 - .L_6)
	.align		4
.L_6:
        /*0028*/ 	.word	index@(triton_poi_fused_clone_20)
        /*002c*/ 	.word	0x00000000
.L_7:


//--------------------- .nv.info.triton_poi_fused_clone_20 --------------------------
	.section	.nv.info.triton_poi_fused_clone_20,"",@"SHT_CUDA_INFO"
	.sectionflags	@""
	.align	4


	//----- nvinfo : EIATTR_CUDA_API_VERSION
	.align		4
        /*0000*/ 	.byte	0x04, 0x37
        /*0002*/ 	.short	(.L_9 - .L_8)
.L_8:
        /*0004*/ 	.word	0x0000007c


	//----- nvinfo : EIATTR_SW2861232_WAR
	.align		4
.L_9:
        /*0008*/ 	.byte	0x01, 0x35
	.zero		2


	//----- nvinfo : EIATTR_PARAM_CBANK
	.align		4
        /*000c*/ 	.byte	0x04, 0x0a
        /*000e*/ 	.short	(.L_11 - .L_10)
	.align		4
.L_10:
        /*0010*/ 	.word	index@(.nv.constant0.triton_poi_fused_clone_20)
        /*0014*/ 	.short	0x0160
        /*0016*/ 	.short	0x0020


	//----- nvinfo : EIATTR_CBANK_PARAM_SIZE
	.align		4
.L_11:
        /*0018*/ 	.byte	0x03, 0x19
        /*001a*/ 	.short	0x0020


	//----- nvinfo : EIATTR_KPARAM_INFO
	.align		4
        /*001c*/ 	.byte	0x04, 0x17
        /*001e*/ 	.short	(.L_13 - .L_12)
.L_12:
        /*0020*/ 	.word	0x00000000
        /*0024*/ 	.short	0x0003
        /*0026*/ 	.short	0x0018
        /*0028*/ 	.byte	0x00, 0xf4, 0x21, 0x00


	//----- nvinfo : EIATTR_KPARAM_INFO
	.align		4
.L_13:
        /*002c*/ 	.byte	0x04, 0x17
        /*002e*/ 	.short	(.L_15 - .L_14)
.L_14:
        /*0030*/ 	.word	0x00000000
        /*0034*/ 	.short	0x0002
        /*0036*/ 	.short	0x0010
        /*0038*/ 	.byte	0x00, 0xf0, 0x11, 0x00


	//----- nvinfo : EIATTR_KPARAM_INFO
	.align		4
.L_15:
        /*003c*/ 	.byte	0x04, 0x17
        /*003e*/ 	.short	(.L_17 - .L_16)
.L_16:
        /*0040*/ 	.word	0x00000000
        /*0044*/ 	.short	0x0001
        /*0046*/ 	.short	0x0008
        /*0048*/ 	.byte	0x00, 0xf4, 0x21, 0x00


	//----- nvinfo : EIATTR_KPARAM_INFO
	.align		4
.L_17:
        /*004c*/ 	.byte	0x04, 0x17
        /*004e*/ 	.short	(.L_19 - .L_18)
.L_18:
        /*0050*/ 	.word	0x00000000
        /*0054*/ 	.short	0x0000
        /*0056*/ 	.short	0x0000
        /*0058*/ 	.byte	0x00, 0xf4, 0x21, 0x00


	//----- nvinfo : EIATTR_MAXREG_COUNT
	.align		4
.L_19:
        /*005c*/ 	.byte	0x03, 0x1b
        /*005e*/ 	.short	0x00ff


	//----- nvinfo : EIATTR_EXIT_INSTR_OFFSETS
	.align		4
        /*0060*/ 	.byte	0x04, 0x1c
        /*0062*/ 	.short	(.L_21 - .L_20)


	//   ....[0]....
.L_20:
        /*0064*/ 	.word	0x00000120


	//----- nvinfo : EIATTR_REQNTID
	.align		4
.L_21:
        /*0068*/ 	.byte	0x04, 0x10
        /*006a*/ 	.short	(.L_23 - .L_22)
.L_22:
        /*006c*/ 	.word	0x00000080
        /*0070*/ 	.word	0x00000001
        /*0074*/ 	.word	0x00000001
.L_23:


//--------------------- .nv.callgraph             --------------------------
	.section	.nv.callgraph,"",@"SHT_CUDA_CALLGRAPH"
	.align	4
	.sectionentsize	8
	.align		4
        /*0000*/ 	.word	0x00000000
	.align		4
        /*0004*/ 	.word	0xffffffff
	.align		4
        /*0008*/ 	.word	0x00000000
	.align		4
        /*000c*/ 	.word	0xfffffffe
	.align		4
        /*0010*/ 	.word	0x00000000
	.align		4
        /*0014*/ 	.word	0xfffffffd
	.align		4
        /*0018*/ 	.word	0x00000000
	.align		4
        /*001c*/ 	.word	0xfffffffc


//--------------------- .nv.rel.action            --------------------------
	.section	.nv.rel.action,"",@"SHT_CUDA_RELOCINFO"
	.align	8
	.sectionentsize	8
        /*0000*/ 	.byte	0x73, 0x00, 0x00, 0x00, 0x00, 0x00, 0x00, 0x00, 0x00, 0x00, 0x00, 0x11, 0x25, 0x00, 0x05, 0x36


//--------------------- .nv.constant0.triton_poi_fused_clone_20 --------------------------
	.section	.nv.constant0.triton_poi_fused_clone_20,"a",@progbits
	.sectionflags	@""
	.align	4
.nv.constant0.triton_poi_fused_clone_20:
	.zero		384


//--------------------- .text.triton_poi_fused_clone_20 --------------------------
	.section	.text.triton_poi_fused_clone_20,"ax",@progbits
	.sectioninfo	@"SHI_REGISTERS=14"
	.align	128
        .global         triton_poi_fused_clone_20
        .type           triton_poi_fused_clone_20,@function
        .size           triton_poi_fused_clone_20,(.L_x_1 - triton_poi_fused_clone_20)
        .other          triton_poi_fused_clone_20,@"STO_CUDA_ENTRY STV_DEFAULT"
triton_poi_fused_clone_20:
.text.triton_poi_fused_clone_20:
[----:B------:R-:W-:Y:S02]  /*0000*/  MOV R1, c[0x0][0x28] ;  /* 0x00000a0000017a02 */ /* 0x000fe40000000f00 */
[----:B------:R-:W0:Y:S01]  /*0010*/  S2R R0, SR_TID.X ;  /* 0x0000000000007919 */ /* 0x000e220000002100 */
[----:B------:R-:W-:Y:S01]  /*0020*/  MOV R5, 0x2 ;  /* 0x0000000200057802 */ /* 0x000fe20000000f00 */
[----:B------:R-:W-:Y:S02]  /*0030*/  ULDC.64 UR4, c[0x0][0x118] ;  /* 0x0000460000047ab9 */ /* 0x000fe40000000a00 */
[----:B------:R-:W1:Y:S01]  /*0040*/  S2R R3, SR_CTAID.X ;  /* 0x0000000000037919 */ /* 0x000e620000002500 */
[----:B0-----:R-:W-:-:S04]  /*0050*/  SHF.L.U32 R0, R0, 0x3, RZ ;  /* 0x0000000300007819 */ /* 0x001fc800000006ff */
[----:B------:R-:W-:-:S04]  /*0060*/  LOP3.LUT R0, R0, 0x3f8, RZ, 0xc0, !PT ;  /* 0x000003f800007812 */ /* 0x000fc800078ec0ff */
[----:B-1----:R-:W-:-:S05]  /*0070*/  LEA R0, R3, R0, 0xa ;  /* 0x0000000003007211 */ /* 0x002fca00078e50ff */
[----:B------:R-:W-:-:S05]  /*0080*/  IMAD.HI R2, R0, 0x2aaaaaab, RZ ;  /* 0x2aaaaaab00027827 */ /* 0x000fca00078e02ff */
[----:B------:R-:W-:-:S04]  /*0090*/  SHF.R.U32.HI R3, RZ, 0x1f, R2 ;  /* 0x0000001fff037819 */ /* 0x000fc80000011602 */
[----:B------:R-:W-:-:S05]  /*00a0*/  LEA.HI.SX32 R3, R2, R3, 0xd ;  /* 0x0000000302037211 */ /* 0x000fca00078f6aff */
[----:B------:R-:W-:-:S04]  /*00b0*/  IMAD R2, R3, -0x300000, R0 ;  /* 0xffd0000003027824 */ /* 0x000fc800078e0200 */
[----:B------:R-:W-:-:S05]  /*00c0*/  IMAD R2, R3, 0x330000, R2 ;  /* 0x0033000003027824 */ /* 0x000fca00078e0202 */
[----:B------:R-:W-:-:S05]  /*00d0*/  IADD3 R2, R2, 0x30000, RZ ;  /* 0x0003000002027810 */ /* 0x000fca0007ffe0ff */
[----:B------:R-:W-:-:S05]  /*00e0*/  IMAD.WIDE R2, R2, R5, c[0x0][0x160] ;  /* 0x0000580002027625 */ /* 0x000fca00078e0205 */
[----:B------:R-:W2:Y:S01]  /*00f0*/  LDG.E.128 R8, [R2.64] ;  /* 0x0000000402087981 */ /* 0x000ea2000c1e1d00 */
[----:B------:R-:W-:-:S05]  /*0100*/  IMAD.WIDE R4, R0, R5, c[0x0][0x168] ;  /* 0x00005a0000047625 */ /* 0x000fca00078e0205 */
[----:B--2---:R-:W-:Y:S01]  /*0110*/  STG.E.128 [R4.64], R8 ;  /* 0x0000000804007986 */ /* 0x004fe2000c101d04 */
[----:B------:R-:W-:Y:S05]  /*0120*/  EXIT ;  /* 0x000000000000794d */ /* 0x000fea0003800000 */
.L_x_0:
[----:B------:R-:W-:-:S00]  /*0130*/  BRA `(.L_x_0) ;  /* 0xfffffff000007947 */ /* 0x000fc0000383ffff */
[----:B------:R-:W-:-:S00]  /*0140*/  NOP ;  /* 0x0000000000007918 */ /* 0x000fc00000000000 */
        /* <DEDUP_REMOVED lines=11> */
.L_x_1:
